	.headerflags	@"EF_CUDA_TEXMODE_UNIFIED EF_CUDA_64BIT_ADDRESS EF_CUDA_ACCELERATORS EF_CUDA_SM90 EF_CUDA_VIRTUAL_SM(EF_CUDA_SM90)"
	.elftype	@"ET_EXEC"


//--------------------- .nv.info                  --------------------------
	.section	.nv.info,"",@"SHT_CUDA_INFO"
	.align	4


	//----- nvinfo : EIATTR_REGCOUNT
	.align		4
        /*0000*/ 	.byte	0x04, 0x2f
        /*0002*/ 	.short	(.L_3 - .L_2)
	.align		4
.L_2:
        /*0004*/ 	.word	index@(triton_poi_fused__native_batch_norm_legit_no_training_add_relu_23)
        /*0008*/ 	.word	0x00000028


	//----- nvinfo : EIATTR_MIN_STACK_SIZE
	.align		4
.L_3:
        /*000c*/ 	.byte	0x04, 0x12
        /*000e*/ 	.short	(.L_5 - .L_4)
	.align		4
.L_4:
        /*0010*/ 	.word	index@(triton_poi_fused__native_batch_norm_legit_no_training_add_relu_23)
        /*0014*/ 	.word	0x00000000


	//----- nvinfo : EIATTR_FRAME_SIZE
	.align		4
.L_5:
        /*0018*/ 	.byte	0x04, 0x11
        /*001a*/ 	.short	(.L_7 - .L_6)
	.align		4
.L_6:
        /*001c*/ 	.word	index@(triton_poi_fused__native_batch_norm_legit_no_training_add_relu_23)
        /*0020*/ 	.word	0x00000000


	//----- nvinfo : EIATTR_MIN_STACK_SIZE
	.align		4
.L_7:
        /*0024*/ 	.byte	0x04, 0x12
        /*0026*/ 	.short	(.L_9 - .L_8)
	.align		4
.L_8:
        /*0028*/ 	.word	index@(triton_poi_fused__native_batch_norm_legit_no_training_add_relu_23)
        /*002c*/ 	.word	0x00000000
.L_9:


//--------------------- .nv.info.triton_poi_fused__native_batch_norm_legit_no_training_add_relu_23 --------------------------
	.section	.nv.info.triton_poi_fused__native_batch_norm_legit_no_training_add_relu_23,"",@"SHT_CUDA_INFO"
	.sectionflags	@""
	.align	4


	//----- nvinfo : EIATTR_CUDA_API_VERSION
	.align		4
        /*0000*/ 	.byte	0x04, 0x37
        /*0002*/ 	.short	(.L_11 - .L_10)
.L_10:
        /*0004*/ 	.word	0x0000007c


	//----- nvinfo : EIATTR_KPARAM_INFO
	.align		4
.L_11:
        /*0008*/ 	.byte	0x04, 0x17
        /*000a*/ 	.short	(.L_13 - .L_12)
.L_12:
        /*000c*/ 	.word	0x00000000
        /*0010*/ 	.short	0x0008
        /*0012*/ 	.short	0x003c
        /*0014*/ 	.byte	0x00, 0xf0, 0x11, 0x00


	//----- nvinfo : EIATTR_KPARAM_INFO
	.align		4
.L_13:
        /*0018*/ 	.byte	0x04, 0x17
        /*001a*/ 	.short	(.L_15 - .L_14)
.L_14:
        /*001c*/ 	.word	0x00000000
        /*0020*/ 	.short	0x0007
        /*0022*/ 	.short	0x0038
        /*0024*/ 	.byte	0x00, 0xf0, 0x11, 0x00


	//----- nvinfo : EIATTR_KPARAM_INFO
	.align		4
.L_15:
        /*0028*/ 	.byte	0x04, 0x17
        /*002a*/ 	.short	(.L_17 - .L_16)
.L_16:
        /*002c*/ 	.word	0x00000000
        /*0030*/ 	.short	0x0006
        /*0032*/ 	.short	0x0030
        /*0034*/ 	.byte	0x00, 0xf4, 0x21, 0x00


	//----- nvinfo : EIATTR_KPARAM_INFO
	.align		4
.L_17:
        /*0038*/ 	.byte	0x04, 0x17
        /*003a*/ 	.short	(.L_19 - .L_18)
.L_18:
        /*003c*/ 	.word	0x00000000
        /*0040*/ 	.short	0x0005
        /*0042*/ 	.short	0x0028
        /*0044*/ 	.byte	0x00, 0xf4, 0x21, 0x00


	//----- nvinfo : EIATTR_KPARAM_INFO
	.align		4
.L_19:
        /*0048*/ 	.byte	0x04, 0x17
        /*004a*/ 	.short	(.L_21 - .L_20)
.L_20:
        /*004c*/ 	.word	0x00000000
        /*0050*/ 	.short	0x0004
        /*0052*/ 	.short	0x0020
        /*0054*/ 	.byte	0x00, 0xf4, 0x21, 0x00


	//----- nvinfo : EIATTR_KPARAM_INFO
	.align		4
.L_21:
        /*0058*/ 	.byte	0x04, 0x17
        /*005a*/ 	.short	(.L_23 - .L_22)
.L_22:
        /*005c*/ 	.word	0x00000000
        /*0060*/ 	.short	0x0003
        /*0062*/ 	.short	0x0018
        /*0064*/ 	.byte	0x00, 0xf4, 0x21, 0x00


	//----- nvinfo : EIATTR_KPARAM_INFO
	.align		4
.L_23:
        /*0068*/ 	.byte	0x04, 0x17
        /*006a*/ 	.short	(.L_25 - .L_24)
.L_24:
        /*006c*/ 	.word	0x00000000
        /*0070*/ 	.short	0x0002
        /*0072*/ 	.short	0x0010
        /*0074*/ 	.byte	0x00, 0xf4, 0x21, 0x00


	//----- nvinfo : EIATTR_KPARAM_INFO
	.align		4
.L_25:
        /*0078*/ 	.byte	0x04, 0x17
        /*007a*/ 	.short	(.L_27 - .L_26)
.L_26:
        /*007c*/ 	.word	0x00000000
        /*0080*/ 	.short	0x0001
        /*0082*/ 	.short	0x0008
        /*0084*/ 	.byte	0x00, 0xf4, 0x21, 0x00


	//----- nvinfo : EIATTR_KPARAM_INFO
	.align		4
.L_27:
        /*0088*/ 	.byte	0x04, 0x17
        /*008a*/ 	.short	(.L_29 - .L_28)
.L_28:
        /*008c*/ 	.word	0x00000000
        /*0090*/ 	.short	0x0000
        /*0092*/ 	.short	0x0000
        /*0094*/ 	.byte	0x00, 0xf4, 0x21, 0x00


	//----- nvinfo : EIATTR_SPARSE_MMA_MASK
	.align		4
.L_29:
        /*0098*/ 	.byte	0x03, 0x50
        /*009a*/ 	.short	0x0000


	//----- nvinfo : EIATTR_MAXREG_COUNT
	.align		4
        /*009c*/ 	.byte	0x03, 0x1b
        /*009e*/ 	.short	0x00ff


	//----- nvinfo : EIATTR_EXIT_INSTR_OFFSETS
	.align		4
        /*00a0*/ 	.byte	0x04, 0x1c
        /*00a2*/ 	.short	(.L_31 - .L_30)


	//   ....[0]....
.L_30:
        /*00a4*/ 	.word	0x00001310


	//   ....[1]....
        /*00a8*/ 	.word	0x00001360


	//----- nvinfo : EIATTR_REQNTID
	.align		4
.L_31:
        /*00ac*/ 	.byte	0x04, 0x10
        /*00ae*/ 	.short	(.L_33 - .L_32)
.L_32:
        /*00b0*/ 	.word	0x00000100
        /*00b4*/ 	.word	0x00000001
        /*00b8*/ 	.word	0x00000001


	//----- nvinfo : EIATTR_CBANK_PARAM_SIZE
	.align		4
.L_33:
        /*00bc*/ 	.byte	0x03, 0x19
        /*00be*/ 	.short	0x0040


	//----- nvinfo : EIATTR_PARAM_CBANK
	.align		4
        /*00c0*/ 	.byte	0x04, 0x0a
        /*00c2*/ 	.short	(.L_35 - .L_34)
	.align		4
.L_34:
        /*00c4*/ 	.word	index@(.nv.constant0.triton_poi_fused__native_batch_norm_legit_no_training_add_relu_23)
        /*00c8*/ 	.short	0x0210
        /*00ca*/ 	.short	0x0040


	//----- nvinfo : EIATTR_SW_WAR
	.align		4
.L_35:
        /*00cc*/ 	.byte	0x04, 0x36
        /*00ce*/ 	.short	(.L_37 - .L_36)
.L_36:
        /*00d0*/ 	.word	0x00000008
.L_37:


//--------------------- .nv.callgraph             --------------------------
	.section	.nv.callgraph,"",@"SHT_CUDA_CALLGRAPH"
	.align	4
	.sectionentsize	8
	.align		4
        /*0000*/ 	.word	0x00000000
	.align		4
        /*0004*/ 	.word	0xffffffff
	.align		4
        /*0008*/ 	.word	0x00000000
	.align		4
        /*000c*/ 	.word	0xfffffffe
	.align		4
        /*0010*/ 	.word	0x00000000
	.align		4
        /*0014*/ 	.word	0xfffffffd
	.align		4
        /*0018*/ 	.word	0x00000000
	.align		4
        /*001c*/ 	.word	0xfffffffc


//--------------------- .nv.constant4             --------------------------
	.section	.nv.constant4,"a",@progbits
	.align	8
	.align		8
.nv.constant4:
        /*0000*/ 	.dword	_$_str
	.align		8
        /*0008*/ 	.dword	_$_str_$_2


//--------------------- .text.triton_poi_fused__native_batch_norm_legit_no_training_add_relu_23 --------------------------
	.section	.text.triton_poi_fused__native_batch_norm_legit_no_training_add_relu_23,"ax",@progbits
	.sectionflags	@"SHF_BARRIERS=1"
	.align	128
        .global         triton_poi_fused__native_batch_norm_legit_no_training_add_relu_23
        .type           triton_poi_fused__native_batch_norm_legit_no_training_add_relu_23,@function
        .size           triton_poi_fused__native_batch_norm_legit_no_training_add_relu_23,(.L_x_1 - triton_poi_fused__native_batch_norm_legit_no_training_add_relu_23)
        .other          triton_poi_fused__native_batch_norm_legit_no_training_add_relu_23,@"STO_CUDA_ENTRY STV_DEFAULT"
triton_poi_fused__native_batch_norm_legit_no_training_add_relu_23:
.text.triton_poi_fused__native_batch_norm_legit_no_training_add_relu_23:
[----:B------:R-:W0:Y:S01]  /*0000*/  LDC R1, c[0x0][0x28] ;  /* 0x00000a00ff017b82 */ /* 0x000e220000000800 */
[----:B------:R-:W1:Y:S07]  /*0010*/  S2R R36, SR_CTAID.X ;  /* 0x0000000000247919 */ /* 0x000e6e0000002500 */
[----:B------:R-:W2:Y:S01]  /*0020*/  LDC.64 R8, c[0x0][0x220] ;  /* 0x00008800ff087b82 */ /* 0x000ea20000000a00 */
[----:B------:R-:W-:Y:S02]  /*0030*/  CS2R R4, SRZ ;  /* 0x0000000000047805 */ /* 0x000fe4000001ff00 */
[----:B------:R-:W-:Y:S01]  /*0040*/  CS2R R6, SRZ ;  /* 0x0000000000067805 */ /* 0x000fe2000001ff00 */
[----:B------:R-:W3:Y:S01]  /*0050*/  S2R R11, SR_TID.X ;  /* 0x00000000000b7919 */ /* 0x000ee20000002100 */
[----:B------:R-:W-:Y:S01]  /*0060*/  ULDC.64 UR6, c[0x0][0x208] ;  /* 0x0000820000067ab9 */ /* 0x000fe20000000a00 */
[----:B------:R-:W4:Y:S01]  /*0070*/  S2R R35, SR_CTAID.Y ;  /* 0x0000000000237919 */ /* 0x000f220000002600 */
[----:B------:R-:W-:Y:S01]  /*0080*/  IMAD.MOV.U32 R3, RZ, RZ, 0x3e800000 ;  /* 0x3e800000ff037424 */ /* 0x000fe200078e00ff */
[----:B------:R-:W5:Y:S08]  /*0090*/  LDC.64 R20, c[0x0][0x210] ;  /* 0x00008400ff147b82 */ /* 0x000f700000000a00 */
[----:B------:R-:W5:Y:S01]  /*00a0*/  LDC.64 R28, c[0x0][0x218] ;  /* 0x00008600ff1c7b82 */ /* 0x000f620000000a00 */
[----:B-1----:R-:W-:-:S02]  /*00b0*/  IMAD.SHL.U32 R36, R36, 0x40, RZ ;  /* 0x0000004024247824 */ /* 0x002fc400078e00ff */
[----:B---3--:R-:W-:-:S05]  /*00c0*/  IMAD.SHL.U32 R37, R11, 0x4, RZ ;  /* 0x000000040b257824 */ /* 0x008fca00078e00ff */
[----:B------:R-:W-:-:S04]  /*00d0*/  LOP3.LUT R2, R36, 0x3c, R37, 0xf8, !PT ;  /* 0x0000003c24027812 */ /* 0x000fc800078ef825 */
[C---:B------:R-:W-:Y:S01]  /*00e0*/  ISETP.GE.AND P3, PT, R2.reuse, 0x400, PT ;  /* 0x000004000200780c */ /* 0x040fe20003f66270 */
[----:B--2---:R-:W-:-:S12]  /*00f0*/  IMAD.WIDE R8, R2, 0x4, R8 ;  /* 0x0000000402087825 */ /* 0x004fd800078e0208 */
[----:B------:R1:W2:Y:S01]  /*0100*/  @!P3 LDG.E.EL.128 R4, desc[UR6][R8.64] ;  /* 0x000000060804b981 */ /* 0x0002a2000c2e1d00 */
[----:B------:R-:W-:Y:S01]  /*0110*/  SHF.R.U32.HI R34, RZ, 0x4, R11 ;  /* 0x00000004ff227819 */ /* 0x000fe2000001160b */
[----:B----4-:R-:W-:Y:S01]  /*0120*/  IMAD.SHL.U32 R35, R35, 0x40, RZ ;  /* 0x0000004023237824 */ /* 0x010fe200078e00ff */
[----:B------:R-:W-:Y:S02]  /*0130*/  CS2R R12, SRZ ;  /* 0x00000000000c7805 */ /* 0x000fe4000001ff00 */
[----:B------:R-:W-:Y:S02]  /*0140*/  CS2R R14, SRZ ;  /* 0x00000000000e7805 */ /* 0x000fe4000001ff00 */
[----:B------:R-:W-:-:S04]  /*0150*/  SGXT.U32 R34, R34, 0x4 ;  /* 0x000000042222781a */ /* 0x000fc80000000000 */
[----:B------:R-:W-:Y:S02]  /*0160*/  LOP3.LUT R23, R35, R34, RZ, 0xfc, !PT ;  /* 0x0000002223177212 */ /* 0x000fe400078efcff */
[----:B-1----:R-:W-:Y:S02]  /*0170*/  LOP3.LUT R9, R35, 0x10, R34, 0xfe, !PT ;  /* 0x0000001023097812 */ /* 0x002fe400078efe22 */
[C---:B------:R-:W-:Y:S01]  /*0180*/  ISETP.LT.AND P2, PT, R23.reuse, 0x40, !P3 ;  /* 0x000000401700780c */ /* 0x040fe20005f41270 */
[----:B------:R-:W-:Y:S01]  /*0190*/  IMAD R23, R23, 0x400, R2 ;  /* 0x0000040017177824 */ /* 0x000fe200078e0202 */
[----:B------:R-:W-:Y:S02]  /*01a0*/  LOP3.LUT R19, R35, 0x20, R34, 0xfe, !PT ;  /* 0x0000002023137812 */ /* 0x000fe400078efe22 */
[C---:B------:R-:W-:Y:S02]  /*01b0*/  ISETP.LT.AND P1, PT, R9.reuse, 0x40, !P3 ;  /* 0x000000400900780c */ /* 0x040fe40005f21270 */
[----:B------:R-:W-:Y:S01]  /*01c0*/  LEA R22, R9, R2, 0xa ;  /* 0x0000000209167211 */ /* 0x000fe200078e50ff */
[----:B-----5:R-:W-:-:S04]  /*01d0*/  IMAD.WIDE R8, R23, 0x4, R20 ;  /* 0x0000000417087825 */ /* 0x020fc800078e0214 */
[----:B------:R-:W-:Y:S02]  /*01e0*/  IMAD R26, R19, 0x400, R2 ;  /* 0x00000400131a7824 */ /* 0x000fe400078e0202 */
[----:B0-----:R-:W-:-:S04]  /*01f0*/  IMAD.WIDE R28, R2, 0x4, R28 ;  /* 0x00000004021c7825 */ /* 0x001fc800078e021c */
[----:B--2---:R-:W-:Y:S01]  /*0200*/  FADD R10, R4, 9.9999997473787516356e-06 ;  /* 0x3727c5ac040a7421 */ /* 0x004fe20000000000 */
[----:B------:R-:W-:Y:S01]  /*0210*/  FADD R0, R5, 9.9999997473787516356e-06 ;  /* 0x3727c5ac05007421 */ /* 0x000fe20000000000 */
[----:B------:R-:W-:Y:S01]  /*0220*/  FADD R27, R6, 9.9999997473787516356e-06 ;  /* 0x3727c5ac061b7421 */ /* 0x000fe20000000000 */
[----:B------:R-:W-:Y:S01]  /*0230*/  FADD R30, R7, 9.9999997473787516356e-06 ;  /* 0x3727c5ac071e7421 */ /* 0x000fe20000000000 */
[----:B------:R-:W-:Y:S02]  /*0240*/  CS2R R4, SRZ ;  /* 0x0000000000047805 */ /* 0x000fe4000001ff00 */
[----:B------:R-:W-:Y:S01]  /*0250*/  CS2R R6, SRZ ;  /* 0x0000000000067805 */ /* 0x000fe2000001ff00 */
[----:B------:R-:W0:Y:S05]  /*0260*/  MUFU.SQRT R10, R10 ;  /* 0x0000000a000a7308 */ /* 0x000e2a0000002000 */
[----:B------:R1:W2:Y:S03]  /*0270*/  @P2 LDG.E.EL.128 R4, desc[UR6][R8.64] ;  /* 0x0000000608042981 */ /* 0x0002a6000c2e1d00 */
[----:B------:R-:W3:Y:S01]  /*0280*/  MUFU.SQRT R0, R0 ;  /* 0x0000000000007308 */ /* 0x000ee20000002000 */
[----:B0-----:R-:W-:-:S07]  /*0290*/  FSETP.GT.AND P0, PT, R10, 8.50705917302346158658e+37, PT ;  /* 0x7e8000000a00780b */ /* 0x001fce0003f04000 */
[----:B------:R-:W0:Y:S01]  /*02a0*/  MUFU.SQRT R27, R27 ;  /* 0x0000001b001b7308 */ /* 0x000e220000002000 */
[----:B------:R-:W-:Y:S02]  /*02b0*/  FSETP.GEU.AND P6, PT, R10, 1.175494350822287508e-38, PT ;  /* 0x008000000a00780b */ /* 0x000fe40003fce000 */
[----:B------:R-:W-:Y:S02]  /*02c0*/  FSEL R16, R3, 1, P0 ;  /* 0x3f80000003107808 */ /* 0x000fe40000000000 */
[----:B---3--:R-:W-:-:S03]  /*02d0*/  FSETP.GT.AND P5, PT, R0, 8.50705917302346158658e+37, PT ;  /* 0x7e8000000000780b */ /* 0x008fc60003fa4000 */
[----:B------:R-:W3:Y:S01]  /*02e0*/  MUFU.SQRT R30, R30 ;  /* 0x0000001e001e7308 */ /* 0x000ee20000002000 */
[----:B------:R-:W-:Y:S01]  /*02f0*/  FSETP.GEU.AND P4, PT, R0, 1.175494350822287508e-38, PT ;  /* 0x008000000000780b */ /* 0x000fe20003f8e000 */
[----:B------:R-:W-:-:S04]  /*0300*/  @P0 FMUL R10, R10, 0.25 ;  /* 0x3e8000000a0a0820 */ /* 0x000fc80000400000 */
[----:B------:R-:W-:Y:S01]  /*0310*/  @!P6 FMUL R16, R16, 16777216 ;  /* 0x4b8000001010e820 */ /* 0x000fe20000400000 */
[----:B------:R-:W-:Y:S01]  /*0320*/  @!P6 FMUL R10, R10, 16777216 ;  /* 0x4b8000000a0ae820 */ /* 0x000fe20000400000 */
[----:B0-----:R-:W-:Y:S02]  /*0330*/  FSETP.GT.AND P6, PT, R27, 8.50705917302346158658e+37, PT ;  /* 0x7e8000001b00780b */ /* 0x001fe40003fc4000 */
[----:B------:R-:W-:Y:S01]  /*0340*/  FSEL R31, R3, 1, P5 ;  /* 0x3f800000031f7808 */ /* 0x000fe20002800000 */
[----:B------:R-:W-:Y:S01]  /*0350*/  @P5 FMUL R0, R0, 0.25 ;  /* 0x3e80000000005820 */ /* 0x000fe20000400000 */
[----:B------:R0:W4:Y:S01]  /*0360*/  MUFU.RCP R25, R10 ;  /* 0x0000000a00197308 */ /* 0x0001220000001000 */
[----:B---3--:R-:W-:Y:S02]  /*0370*/  FSETP.GT.AND P5, PT, R30, 8.50705917302346158658e+37, PT ;  /* 0x7e8000001e00780b */ /* 0x008fe40003fa4000 */
[----:B------:R-:W-:Y:S01]  /*0380*/  @!P4 FMUL R0, R0, 16777216 ;  /* 0x4b8000000000c820 */ /* 0x000fe20000400000 */
[----:B------:R-:W-:Y:S01]  /*0390*/  @!P4 FMUL R31, R31, 16777216 ;  /* 0x4b8000001f1fc820 */ /* 0x000fe20000400000 */
[----:B------:R-:W-:-:S02]  /*03a0*/  FSETP.GEU.AND P4, PT, R27, 1.175494350822287508e-38, PT ;  /* 0x008000001b00780b */ /* 0x000fc40003f8e000 */
[----:B------:R-:W-:Y:S02]  /*03b0*/  FSEL R24, R3, 1, P6 ;  /* 0x3f80000003187808 */ /* 0x000fe40003000000 */
[----:B------:R-:W-:Y:S01]  /*03c0*/  @P6 FMUL R27, R27, 0.25 ;  /* 0x3e8000001b1b6820 */ /* 0x000fe20000400000 */
[----:B------:R-:W-:Y:S01]  /*03d0*/  FSETP.GEU.AND P6, PT, R30, 1.175494350822287508e-38, PT ;  /* 0x008000001e00780b */ /* 0x000fe20003fce000 */
[----:B------:R-:W3:Y:S01]  /*03e0*/  MUFU.RCP R0, R0 ;  /* 0x0000000000007308 */ /* 0x000ee20000001000 */
[----:B------:R-:W-:Y:S01]  /*03f0*/  ISETP.LT.AND P0, PT, R19, 0x40, !P3 ;  /* 0x000000401300780c */ /* 0x000fe20005f01270 */
[----:B0-----:R-:W-:-:S04]  /*0400*/  IMAD.WIDE R10, R22, 0x4, R20 ;  /* 0x00000004160a7825 */ /* 0x001fc800078e0214 */
[----:B------:R-:W-:Y:S01]  /*0410*/  @P5 FMUL R30, R30, 0.25 ;  /* 0x3e8000001e1e5820 */ /* 0x000fe20000400000 */
[----:B----4-:R-:W-:Y:S01]  /*0420*/  FMUL R25, R25, R16 ;  /* 0x0000001019197220 */ /* 0x010fe20000400000 */
[----:B------:R-:W-:Y:S01]  /*0430*/  CS2R R18, SRZ ;  /* 0x0000000000127805 */ /* 0x000fe2000001ff00 */
[----:B-1----:R-:W-:Y:S01]  /*0440*/  IMAD.WIDE R8, R26, 0x4, R20 ;  /* 0x000000041a087825 */ /* 0x002fe200078e0214 */
[----:B------:R0:W4:Y:S03]  /*0450*/  @P1 LDG.E.EL.128 R12, desc[UR6][R10.64] ;  /* 0x000000060a0c1981 */ /* 0x000126000c2e1d00 */
[----:B------:R-:W-:Y:S01]  /*0460*/  @!P6 FMUL R30, R30, 16777216 ;  /* 0x4b8000001e1ee820 */ /* 0x000fe20000400000 */
[----:B------:R-:W-:Y:S01]  /*0470*/  CS2R R16, SRZ ;  /* 0x0000000000107805 */ /* 0x000fe2000001ff00 */
[----:B---3--:R-:W-:-:S04]  /*0480*/  FMUL R0, R0, R31 ;  /* 0x0000001f00007220 */ /* 0x008fc80000400000 */
[----:B------:R-:W1:Y:S01]  /*0490*/  MUFU.RCP R30, R30 ;  /* 0x0000001e001e7308 */ /* 0x000e620000001000 */
[----:B------:R-:W-:Y:S01]  /*04a0*/  FSEL R31, R3, 1, P5 ;  /* 0x3f800000031f7808 */ /* 0x000fe20002800000 */
[----:B------:R3:W5:Y:S01]  /*04b0*/  @P0 LDG.E.EL.128 R16, desc[UR6][R8.64] ;  /* 0x0000000608100981 */ /* 0x000762000c2e1d00 */
[----:B------:R-:W-:Y:S01]  /*04c0*/  LOP3.LUT R3, R35, 0x30, R34, 0xfe, !PT ;  /* 0x0000003023037812 */ /* 0x000fe200078efe22 */
[----:B------:R-:W-:Y:S01]  /*04d0*/  @!P4 FMUL R27, R27, 16777216 ;  /* 0x4b8000001b1bc820 */ /* 0x000fe20000400000 */
[----:B------:R-:W-:Y:S01]  /*04e0*/  @!P4 FMUL R24, R24, 16777216 ;  /* 0x4b8000001818c820 */ /* 0x000fe20000400000 */
[----:B0-----:R-:W-:Y:S02]  /*04f0*/  CS2R R10, SRZ ;  /* 0x00000000000a7805 */ /* 0x001fe4000001ff00 */
[----:B------:R-:W-:Y:S01]  /*0500*/  ISETP.LT.AND P4, PT, R3, 0x40, !P3 ;  /* 0x000000400300780c */ /* 0x000fe20005f81270 */
[----:B------:R-:W-:Y:S01]  /*0510*/  @!P6 FMUL R31, R31, 16777216 ;  /* 0x4b8000001f1fe820 */ /* 0x000fe20000400000 */
[----:B---3--:R-:W-:Y:S01]  /*0520*/  CS2R R8, SRZ ;  /* 0x0000000000087805 */ /* 0x008fe2000001ff00 */
[----:B------:R-:W-:-:S02]  /*0530*/  IMAD R32, R3, 0x400, R2 ;  /* 0x0000040003207824 */ /* 0x000fc400078e0202 */
[----:B-1----:R-:W-:Y:S01]  /*0540*/  FMUL R3, R30, R31 ;  /* 0x0000001f1e037220 */ /* 0x002fe20000400000 */
[----:B------:R-:W-:Y:S02]  /*0550*/  CS2R R30, SRZ ;  /* 0x00000000001e7805 */ /* 0x000fe4000001ff00 */
[----:B------:R0:W2:Y:S01]  /*0560*/  @!P3 LDG.E.EL.128 R8, desc[UR6][R28.64] ;  /* 0x000000061c08b981 */ /* 0x0000a2000c2e1d00 */
[----:B------:R-:W-:Y:S01]  /*0570*/  IMAD.WIDE R20, R32, 0x4, R20 ;  /* 0x0000000420147825 */ /* 0x000fe200078e0214 */
[----:B0-----:R-:W-:-:S06]  /*0580*/  CS2R R28, SRZ ;  /* 0x00000000001c7805 */ /* 0x001fcc000001ff00 */
[----:B------:R5:W3:Y:S01]  /*0590*/  @P4 LDG.E.EL.128 R28, desc[UR6][R20.64] ;  /* 0x00000006141c4981 */ /* 0x000ae2000c2e1d00 */
[----:B------:R-:W0:Y:S02]  /*05a0*/  MUFU.RCP R27, R27 ;  /* 0x0000001b001b7308 */ /* 0x000e240000001000 */
[----:B0-----:R-:W-:Y:S01]  /*05b0*/  FMUL R24, R27, R24 ;  /* 0x000000181b187220 */ /* 0x001fe20000400000 */
[C---:B--2---:R-:W-:Y:S01]  /*05c0*/  FADD R7, -R11.reuse, R7 ;  /* 0x000000070b077221 */ /* 0x044fe20000000100 */
[C---:B----4-:R-:W-:Y:S01]  /*05d0*/  FADD R15, -R11.reuse, R15 ;  /* 0x0000000f0b0f7221 */ /* 0x050fe20000000100 */
[----:B-----5:R-:W-:Y:S01]  /*05e0*/  FADD R20, -R11, R19 ;  /* 0x000000130b147221 */ /* 0x020fe20000000100 */
[C---:B------:R-:W-:Y:S01]  /*05f0*/  FADD R13, -R9.reuse, R13 ;  /* 0x0000000d090d7221 */ /* 0x040fe20000000100 */
[----:B------:R-:W-:Y:S01]  /*0600*/  FADD R12, -R8, R12 ;  /* 0x0000000c080c7221 */ /* 0x000fe20000000100 */
[C---:B------:R-:W-:Y:S01]  /*0610*/  FADD R6, -R10.reuse, R6 ;  /* 0x000000060a067221 */ /* 0x040fe20000000100 */
[C---:B------:R-:W-:Y:S01]  /*0620*/  FADD R14, -R10.reuse, R14 ;  /* 0x0000000e0a0e7221 */ /* 0x040fe20000000100 */
[----:B------:R-:W-:Y:S01]  /*0630*/  FADD R21, -R9, R17 ;  /* 0x0000001109157221 */ /* 0x000fe20000000100 */
[----:B---3--:R-:W-:Y:S01]  /*0640*/  FADD R31, -R11, R31 ;  /* 0x0000001f0b1f7221 */ /* 0x008fe20000000100 */
[----:B------:R-:W-:-:S02]  /*0650*/  FADD R11, -R10, R18 ;  /* 0x000000120a0b7221 */ /* 0x000fc40000000100 */
[----:B------:R-:W0:Y:S01]  /*0660*/  LDC.64 R18, c[0x0][0x228] ;  /* 0x00008a00ff127b82 */ /* 0x000e220000000a00 */
[----:B------:R-:W-:Y:S01]  /*0670*/  FADD R30, -R10, R30 ;  /* 0x0000001e0a1e7221 */ /* 0x000fe20000000100 */
[C---:B------:R-:W-:Y:S01]  /*0680*/  FADD R10, -R9.reuse, R5 ;  /* 0x00000005090a7221 */ /* 0x040fe20000000100 */
[----:B------:R-:W-:Y:S01]  /*0690*/  FADD R29, -R9, R29 ;  /* 0x0000001d091d7221 */ /* 0x000fe20000000100 */
[----:B------:R-:W-:Y:S01]  /*06a0*/  FMUL R27, R25, R12 ;  /* 0x0000000c191b7220 */ /* 0x000fe20000400000 */
[----:B------:R-:W-:-:S03]  /*06b0*/  FMUL R9, R0, R13 ;  /* 0x0000000d00097220 */ /* 0x000fc60000400000 */
[----:B------:R-:W1:Y:S01]  /*06c0*/  LDC.64 R12, c[0x0][0x230] ;  /* 0x00008c00ff0c7b82 */ /* 0x000e620000000a00 */
[C---:B------:R-:W-:Y:S01]  /*06d0*/  FADD R4, -R8.reuse, R4 ;  /* 0x0000000408047221 */ /* 0x040fe20000000100 */
[C---:B------:R-:W-:Y:S01]  /*06e0*/  FADD R16, -R8.reuse, R16 ;  /* 0x0000001008107221 */ /* 0x040fe20000000100 */
[----:B------:R-:W-:Y:S02]  /*06f0*/  FADD R8, -R8, R28 ;  /* 0x0000001c08087221 */ /* 0x000fe40000000100 */
[C---:B------:R-:W-:Y:S01]  /*0700*/  FMUL R33, R25.reuse, R4 ;  /* 0x0000000419217220 */ /* 0x040fe20000400000 */
[C---:B------:R-:W-:Y:S01]  /*0710*/  FMUL R28, R25.reuse, R16 ;  /* 0x00000010191c7220 */ /* 0x040fe20000400000 */
[----:B------:R-:W-:Y:S01]  /*0720*/  CS2R R16, SRZ ;  /* 0x0000000000107805 */ /* 0x000fe2000001ff00 */
[----:B------:R-:W-:Y:S01]  /*0730*/  FMUL R25, R25, R8 ;  /* 0x0000000819197220 */ /* 0x000fe20000400000 */
[----:B------:R-:W-:Y:S01]  /*0740*/  FMUL R8, R0, R10 ;  /* 0x0000000a00087220 */ /* 0x000fe20000400000 */
[----:B------:R-:W-:Y:S01]  /*0750*/  FMUL R10, R24, R6 ;  /* 0x00000006180a7220 */ /* 0x000fe20000400000 */
[----:B0-----:R-:W-:Y:S01]  /*0760*/  IMAD.WIDE R4, R2, 0x4, R18 ;  /* 0x0000000402047825 */ /* 0x001fe200078e0212 */
[----:B------:R-:W-:-:S03]  /*0770*/  CS2R R18, SRZ ;  /* 0x0000000000127805 */ /* 0x000fc6000001ff00 */
[C---:B------:R-:W-:Y:S01]  /*0780*/  FMUL R21, R0.reuse, R21 ;  /* 0x0000001500157220 */ /* 0x040fe20000400000 */
[----:B------:R-:W-:Y:S01]  /*0790*/  FMUL R29, R0, R29 ;  /* 0x0000001d001d7220 */ /* 0x000fe20000400000 */
[----:B------:R-:W-:Y:S01]  /*07a0*/  FMUL R6, R24, R11 ;  /* 0x0000000b18067220 */ /* 0x000fe20000400000 */
[C---:B------:R-:W-:Y:S01]  /*07b0*/  FMUL R7, R3.reuse, R7 ;  /* 0x0000000703077220 */ /* 0x040fe20000400000 */
[C---:B------:R-:W-:Y:S01]  /*07c0*/  FMUL R11, R3.reuse, R15 ;  /* 0x0000000f030b7220 */ /* 0x040fe20000400000 */
[----:B------:R0:W2:Y:S01]  /*07d0*/  @!P3 LDG.E.EL.128 R16, desc[UR6][R4.64] ;  /* 0x000000060410b981 */ /* 0x0000a2000c2e1d00 */
[C---:B------:R-:W-:Y:S01]  /*07e0*/  FMUL R20, R3.reuse, R20 ;  /* 0x0000001403147220 */ /* 0x040fe20000400000 */
[----:B------:R-:W-:Y:S01]  /*07f0*/  FMUL R0, R3, R31 ;  /* 0x0000001f03007220 */ /* 0x000fe20000400000 */
[----:B-1----:R-:W-:Y:S01]  /*0800*/  IMAD.WIDE R2, R2, 0x4, R12 ;  /* 0x0000000402027825 */ /* 0x002fe200078e020c */
[----:B------:R-:W-:-:S03]  /*0810*/  CS2R R12, SRZ ;  /* 0x00000000000c7805 */ /* 0x000fc6000001ff00 */
[----:B0-----:R-:W-:Y:S01]  /*0820*/  FMUL R5, R24, R14 ;  /* 0x0000000e18057220 */ /* 0x001fe20000400000 */
[----:B------:R-:W-:-:S06]  /*0830*/  CS2R R14, SRZ ;  /* 0x00000000000e7805 */ /* 0x000fcc000001ff00 */
[----:B------:R-:W2:Y:S01]  /*0840*/  @!P3 LDG.E.EL.128 R12, desc[UR6][R2.64] ;  /* 0x00000006020cb981 */ /* 0x000ea2000c2e1d00 */
[----:B------:R-:W-:Y:S01]  /*0850*/  FMUL R4, R24, R30 ;  /* 0x0000001e18047220 */ /* 0x000fe20000400000 */
[-CC-:B--2---:R-:W-:Y:S01]  /*0860*/  FFMA R0, R0, R19.reuse, R15.reuse ;  /* 0x0000001300007223 */ /* 0x184fe2000000000f */
[-CC-:B------:R-:W-:Y:S01]  /*0870*/  FFMA R3, R20, R19.reuse, R15.reuse ;  /* 0x0000001314037223 */ /* 0x180fe2000000000f */
[-CC-:B------:R-:W-:Y:S01]  /*0880*/  FFMA R2, R11, R19.reuse, R15.reuse ;  /* 0x000000130b027223 */ /* 0x180fe2000000000f */
[----:B------:R-:W-:Y:S01]  /*0890*/  FFMA R24, R7, R19, R15 ;  /* 0x0000001307187223 */ /* 0x000fe2000000000f */
[-CC-:B------:R-:W-:Y:S01]  /*08a0*/  FFMA R4, R4, R18.reuse, R14.reuse ;  /* 0x0000001204047223 */ /* 0x180fe2000000000e */
[-CC-:B------:R-:W-:Y:S01]  /*08b0*/  FFMA R6, R6, R18.reuse, R14.reuse ;  /* 0x0000001206067223 */ /* 0x180fe2000000000e */
[-CC-:B------:R-:W-:Y:S01]  /*08c0*/  FFMA R5, R5, R18.reuse, R14.reuse ;  /* 0x0000001205057223 */ /* 0x180fe2000000000e */
[----:B------:R-:W-:Y:S02]  /*08d0*/  FFMA R30, R10, R18, R14 ;  /* 0x000000120a1e7223 */ /* 0x000fe4000000000e */
[----:B------:R-:W0:Y:S01]  /*08e0*/  LDC.64 R14, c[0x0][0x238] ;  /* 0x00008e00ff0e7b82 */ /* 0x000e220000000a00 */
[-CC-:B------:R-:W-:Y:S01]  /*08f0*/  FFMA R20, R9, R17.reuse, R13.reuse ;  /* 0x0000001109147223 */ /* 0x180fe2000000000d */
[----:B------:R-:W-:Y:S01]  /*0900*/  FFMA R18, R8, R17, R13 ;  /* 0x0000001108127223 */ /* 0x000fe2000000000d */
[----:B------:R-:W-:-:S02]  /*0910*/  CS2R R8, SRZ ;  /* 0x0000000000087805 */ /* 0x000fc4000001ff00 */
[----:B------:R-:W-:Y:S01]  /*0920*/  CS2R R10, SRZ ;  /* 0x00000000000a7805 */ /* 0x000fe2000001ff00 */
[----:B0-----:R-:W-:-:S05]  /*0930*/  IMAD.WIDE R14, R23, 0x4, R14 ;  /* 0x00000004170e7825 */ /* 0x001fca00078e020e */
[----:B------:R0:W2:Y:S01]  /*0940*/  @P2 LDG.E.EL.128 R8, desc[UR6][R14.64] ;  /* 0x000000060e082981 */ /* 0x0000a2000c2e1d00 */
[-CC-:B------:R-:W-:Y:S01]  /*0950*/  FFMA R7, R29, R17.reuse, R13.reuse ;  /* 0x000000111d077223 */ /* 0x180fe2000000000d */
[----:B------:R-:W-:Y:S01]  /*0960*/  FFMA R21, R21, R17, R13 ;  /* 0x0000001115157223 */ /* 0x000fe2000000000d */
[-CC-:B------:R-:W-:Y:S01]  /*0970*/  FFMA R25, R25, R16.reuse, R12.reuse ;  /* 0x0000001019197223 */ /* 0x180fe2000000000c */
[-CC-:B------:R-:W-:Y:S01]  /*0980*/  FFMA R28, R28, R16.reuse, R12.reuse ;  /* 0x000000101c1c7223 */ /* 0x180fe2000000000c */
[-CC-:B------:R-:W-:Y:S01]  /*0990*/  FFMA R29, R27, R16.reuse, R12.reuse ;  /* 0x000000101b1d7223 */ /* 0x180fe2000000000c */
[----:B------:R-:W-:Y:S02]  /*09a0*/  FFMA R33, R33, R16, R12 ;  /* 0x0000001021217223 */ /* 0x000fe4000000000c */
[----:B------:R-:W1:Y:S01]  /*09b0*/  LDC.64 R16, c[0x0][0x238] ;  /* 0x00008e00ff107b82 */ /* 0x000e620000000a00 */
[----:B------:R-:W-:Y:S02]  /*09c0*/  CS2R R12, SRZ ;  /* 0x00000000000c7805 */ /* 0x000fe4000001ff00 */
[----:B0-----:R-:W-:Y:S01]  /*09d0*/  CS2R R14, SRZ ;  /* 0x00000000000e7805 */ /* 0x001fe2000001ff00 */
[----:B-1----:R-:W-:-:S04]  /*09e0*/  IMAD.WIDE R16, R22, 0x4, R16 ;  /* 0x0000000416107825 */ /* 0x002fc800078e0210 */
[----:B------:R-:W0:Y:S01]  /*09f0*/  LDC.64 R22, c[0x0][0x238] ;  /* 0x00008e00ff167b82 */ /* 0x000e220000000a00 */
[----:B------:R1:W3:Y:S02]  /*0a00*/  @P1 LDG.E.EL.128 R12, desc[UR6][R16.64] ;  /* 0x00000006100c1981 */ /* 0x0002e4000c2e1d00 */
[----:B-1----:R-:W-:Y:S01]  /*0a10*/  CS2R R16, SRZ ;  /* 0x0000000000107805 */ /* 0x002fe2000001ff00 */
[----:B0-----:R-:W-:-:S04]  /*0a20*/  IMAD.WIDE R26, R26, 0x4, R22 ;  /* 0x000000041a1a7825 */ /* 0x001fc800078e0216 */
[----:B------:R-:W-:Y:S01]  /*0a30*/  IMAD.WIDE R22, R32, 0x4, R22 ;  /* 0x0000000420167825 */ /* 0x000fe200078e0216 */
[----:B--2---:R-:W-:-:S03]  /*0a40*/  FSETP.GEU.AND P1, PT, R18, -R9, PT ;  /* 0x800000091200720b */ /* 0x004fc60003f2e000 */
[----:B------:R-:W-:Y:S01]  /*0a50*/  FADD R32, R18, R9 ;  /* 0x0000000912207221 */ /* 0x000fe20000000000 */
[----:B------:R-:W-:Y:S02]  /*0a60*/  CS2R R18, SRZ ;  /* 0x0000000000127805 */ /* 0x000fe4000001ff00 */
[C---:B------:R-:W-:Y:S01]  /*0a70*/  FSETP.GEU.AND P5, PT, R30.reuse, -R10, PT ;  /* 0x8000000a1e00720b */ /* 0x040fe20003fae000 */
[C---:B------:R-:W-:Y:S01]  /*0a80*/  FADD R31, R33.reuse, R8 ;  /* 0x00000008211f7221 */ /* 0x040fe20000000000 */
[----:B------:R-:W-:Y:S01]  /*0a90*/  FSETP.GEU.AND P2, PT, R33, -R8, PT ;  /* 0x800000082100720b */ /* 0x000fe20003f4e000 */
[----:B------:R-:W-:Y:S01]  /*0aa0*/  FADD R30, R30, R10 ;  /* 0x0000000a1e1e7221 */ /* 0x000fe20000000000 */
[----:B------:R-:W2:Y:S01]  /*0ab0*/  @P0 LDG.E.EL.128 R16, desc[UR6][R26.64] ;  /* 0x000000061a100981 */ /* 0x000ea2000c2e1d00 */
[C---:B------:R-:W-:Y:S01]  /*0ac0*/  FSETP.GEU.AND P0, PT, R24.reuse, -R11, PT ;  /* 0x8000000b1800720b */ /* 0x040fe20003f0e000 */
[----:B------:R-:W-:Y:S01]  /*0ad0*/  FADD R24, R24, R11 ;  /* 0x0000000b18187221 */ /* 0x000fe20000000000 */
[----:B------:R-:W-:-:S02]  /*0ae0*/  CS2R R8, SRZ ;  /* 0x0000000000087805 */ /* 0x000fc4000001ff00 */
[----:B------:R-:W-:-:S06]  /*0af0*/  CS2R R10, SRZ ;  /* 0x00000000000a7805 */ /* 0x000fcc000001ff00 */
[----:B------:R0:W4:Y:S01]  /*0b00*/  @P4 LDG.E.EL.128 R8, desc[UR6][R22.64] ;  /* 0x0000000616084981 */ /* 0x000122000c2e1d00 */
[----:B------:R-:W1:Y:S01]  /*0b10*/  S2R R33, SR_TID.X ;  /* 0x0000000000217919 */ /* 0x000e620000002100 */
[----:B------:R-:W5:Y:S01]  /*0b20*/  S2UR UR5, SR_CgaCtaId ;  /* 0x00000000000579c3 */ /* 0x000f620000008800 */
[----:B------:R-:W-:Y:S01]  /*0b30*/  UMOV UR4, 0x400 ;  /* 0x0000040000047882 */ /* 0x000fe20000000000 */
[C---:B---3--:R-:W-:Y:S01]  /*0b40*/  FSETP.GEU.AND P3, PT, R20.reuse, -R13, PT ;  /* 0x8000000d1400720b */ /* 0x048fe20003f6e000 */
[----:B0-----:R-:W-:Y:S01]  /*0b50*/  FADD R22, R20, R13 ;  /* 0x0000000d14167221 */ /* 0x001fe20000000000 */
[----:B------:R-:W-:Y:S01]  /*0b60*/  FSETP.GEU.AND P4, PT, R29, -R12, PT ;  /* 0x8000000c1d00720b */ /* 0x000fe20003f8e000 */
[----:B-----5:R-:W-:Y:S01]  /*0b70*/  UPRMT UR4, UR5, 0x654, UR4 ;  /* 0x0000065405047896 */ /* 0x020fe20008000004 */
[----:B-1----:R-:W-:Y:S01]  /*0b80*/  IMAD.SHL.U32 R26, R33, 0x100, RZ ;  /* 0x00000100211a7824 */ /* 0x002fe200078e00ff */
[----:B------:R-:W-:-:S04]  /*0b90*/  SHF.R.U32.HI R27, RZ, 0x4, R33 ;  /* 0x00000004ff1b7819 */ /* 0x000fc80000011621 */
[----:B------:R-:W-:Y:S02]  /*0ba0*/  SGXT.U32 R27, R27, 0x4 ;  /* 0x000000041b1b781a */ /* 0x000fe40000000000 */
[----:B------:R-:W-:Y:S01]  /*0bb0*/  LOP3.LUT R26, R26, 0xf00, RZ, 0xc0, !PT ;  /* 0x00000f001a1a7812 */ /* 0x000fe200078ec0ff */
[----:B------:R-:W-:-:S03]  /*0bc0*/  FADD R12, R29, R12 ;  /* 0x0000000c1d0c7221 */ /* 0x000fc60000000000 */
[C---:B------:R-:W-:Y:S02]  /*0bd0*/  LOP3.LUT R27, R26.reuse, R27, RZ, 0xfc, !PT ;  /* 0x0000001b1a1b7212 */ /* 0x040fe400078efcff */
[----:B------:R-:W-:Y:S02]  /*0be0*/  LEA.HI R20, R26, UR4, RZ, 0x1e ;  /* 0x000000041a147c11 */ /* 0x000fe4000f8ff0ff */
[----:B------:R-:W-:Y:S02]  /*0bf0*/  FSEL R29, R32, RZ, P1 ;  /* 0x000000ff201d7208 */ /* 0x000fe40000800000 */
[C---:B------:R-:W-:Y:S01]  /*0c00*/  LOP3.LUT R23, R26.reuse, 0x80, RZ, 0xfc, !PT ;  /* 0x000000801a177812 */ /* 0x040fe200078efcff */
[----:B------:R-:W-:Y:S01]  /*0c10*/  IMAD R13, R27, 0x4, R20 ;  /* 0x000000041b0d7824 */ /* 0x000fe200078e0214 */
[C---:B------:R-:W-:Y:S02]  /*0c20*/  LOP3.LUT R32, R26.reuse, 0xc0, RZ, 0xfc, !PT ;  /* 0x000000c01a207812 */ /* 0x040fe400078efcff */
[----:B------:R-:W-:-:S02]  /*0c30*/  LOP3.LUT R20, R26, 0x40, RZ, 0xfc, !PT ;  /* 0x000000401a147812 */ /* 0x000fc400078efcff */
[----:B------:R-:W-:Y:S02]  /*0c40*/  LEA.HI R26, R23, UR4, RZ, 0x1e ;  /* 0x00000004171a7c11 */ /* 0x000fe4000f8ff0ff */
[----:B------:R-:W-:Y:S02]  /*0c50*/  LEA.HI R32, R32, UR4, RZ, 0x1e ;  /* 0x0000000420207c11 */ /* 0x000fe4000f8ff0ff */
[----:B------:R-:W-:Y:S01]  /*0c60*/  LEA.HI R20, R20, UR4, RZ, 0x1e ;  /* 0x0000000414147c11 */ /* 0x000fe2000f8ff0ff */
[C---:B------:R-:W-:Y:S02]  /*0c70*/  IMAD R23, R27.reuse, 0x4, R26 ;  /* 0x000000041b177824 */ /* 0x040fe400078e021a */
[C---:B------:R-:W-:Y:S01]  /*0c80*/  IMAD R26, R27.reuse, 0x4, R32 ;  /* 0x000000041b1a7824 */ /* 0x040fe200078e0220 */
[----:B------:R-:W-:Y:S02]  /*0c90*/  LEA R20, R27, R20, 0x2 ;  /* 0x000000141b147211 */ /* 0x000fe400078e10ff */
[----:B------:R-:W-:-:S02]  /*0ca0*/  FSEL R27, R24, RZ, P0 ;  /* 0x000000ff181b7208 */ /* 0x000fc40000000000 */
[C---:B------:R-:W-:Y:S01]  /*0cb0*/  FSETP.GEU.AND P0, PT, R5.reuse, -R14, PT ;  /* 0x8000000e0500720b */ /* 0x040fe20003f0e000 */
[----:B------:R-:W-:Y:S01]  /*0cc0*/  FADD R5, R5, R14 ;  /* 0x0000000e05057221 */ /* 0x000fe20000000000 */
[----:B------:R-:W-:-:S04]  /*0cd0*/  FSEL R31, R31, RZ, P2 ;  /* 0x000000ff1f1f7208 */ /* 0x000fc80001000000 */
[----:B------:R-:W-:Y:S01]  /*0ce0*/  FSEL R14, R5, RZ, P0 ;  /* 0x000000ff050e7208 */ /* 0x000fe20000000000 */
[----:B------:R-:W-:Y:S01]  /*0cf0*/  STS [R13], R31 ;  /* 0x0000001f0d007388 */ /* 0x000fe20000000800 */
[----:B------:R-:W-:Y:S02]  /*0d00*/  FSEL R12, R12, RZ, P4 ;  /* 0x000000ff0c0c7208 */ /* 0x000fe40002000000 */
[----:B------:R-:W-:Y:S01]  /*0d10*/  FSETP.GEU.AND P4, PT, R2, -R15, PT ;  /* 0x8000000f0200720b */ /* 0x000fe20003f8e000 */
[----:B------:R0:W-:Y:S01]  /*0d20*/  STS [R20+0x100], R29 ;  /* 0x0001001d14007388 */ /* 0x0001e20000000800 */
[----:B------:R-:W-:Y:S01]  /*0d30*/  FSEL R30, R30, RZ, P5 ;  /* 0x000000ff1e1e7208 */ /* 0x000fe20002800000 */
[----:B------:R-:W-:Y:S01]  /*0d40*/  FADD R2, R2, R15 ;  /* 0x0000000f02027221 */ /* 0x000fe20000000000 */
[----:B0-----:R-:W-:-:S03]  /*0d50*/  FSEL R29, R22, RZ, P3 ;  /* 0x000000ff161d7208 */ /* 0x001fc60001800000 */
[----:B------:R-:W-:Y:S01]  /*0d60*/  STS [R23+0x200], R30 ;  /* 0x0002001e17007388 */ /* 0x000fe20000000800 */
[----:B------:R-:W-:-:S03]  /*0d70*/  FSEL R5, R2, RZ, P4 ;  /* 0x000000ff02057208 */ /* 0x000fc60002000000 */
[----:B------:R-:W-:Y:S04]  /*0d80*/  STS [R26+0x300], R27 ;  /* 0x0003001b1a007388 */ /* 0x000fe80000000800 */
[----:B------:R-:W-:Y:S04]  /*0d90*/  STS [R13+0x40], R12 ;  /* 0x0000400c0d007388 */ /* 0x000fe80000000800 */
[----:B------:R-:W-:Y:S01]  /*0da0*/  STS [R20+0x140], R29 ;  /* 0x0001401d14007388 */ /* 0x000fe20000000800 */
[----:B------:R-:W-:-:S03]  /*0db0*/  IMAD.SHL.U32 R2, R33, 0x4, RZ ;  /* 0x0000000421027824 */ /* 0x000fc600078e00ff */
[----:B------:R-:W-:Y:S04]  /*0dc0*/  STS [R23+0x240], R14 ;  /* 0x0002400e17007388 */ /* 0x000fe80000000800 */
[----:B------:R0:W-:Y:S01]  /*0dd0*/  STS [R26+0x340], R5 ;  /* 0x000340051a007388 */ /* 0x0001e20000000800 */
[----:B------:R-:W-:Y:S02]  /*0de0*/  LOP3.LUT R2, R2, 0x3fc, RZ, 0xc0, !PT ;  /* 0x000003fc02027812 */ /* 0x000fe400078ec0ff */
[----:B------:R-:W-:Y:S02]  /*0df0*/  LOP3.LUT R33, R33, 0xf0, RZ, 0xc0, !PT ;  /* 0x000000f021217812 */ /* 0x000fe400078ec0ff */
[----:B0-----:R-:W-:-:S04]  /*0e00*/  LOP3.LUT R5, R2, 0x400, RZ, 0xfc, !PT ;  /* 0x0000040002057812 */ /* 0x001fc800078efcff */
[----:B------:R-:W-:-:S04]  /*0e10*/  SHF.R.U32.HI R5, RZ, 0x2, R5 ;  /* 0x00000002ff057819 */ /* 0x000fc80000011605 */
[----:B------:R-:W-:Y:S01]  /*0e20*/  LOP3.LUT R5, R5, 0x1f0, RZ, 0xc0, !PT ;  /* 0x000001f005057812 */ /* 0x000fe200078ec0ff */
[----:B------:R-:W-:-:S03]  /*0e30*/  VIADD R33, R33, UR4 ;  /* 0x0000000421217c36 */ /* 0x000fc60008000000 */
[----:B------:R-:W-:Y:S02]  /*0e40*/  IADD3 R5, R5, UR4, RZ ;  /* 0x0000000405057c10 */ /* 0x000fe4000fffe0ff */
[C---:B--2---:R-:W-:Y:S01]  /*0e50*/  FSETP.GEU.AND P0, PT, R3.reuse, -R19, PT ;  /* 0x800000130300720b */ /* 0x044fe20003f0e000 */
[----:B------:R-:W-:Y:S01]  /*0e60*/  FADD R3, R3, R19 ;  /* 0x0000001303037221 */ /* 0x000fe20000000000 */
[C---:B------:R-:W-:Y:S01]  /*0e70*/  FSETP.GEU.AND P2, PT, R21.reuse, -R17, PT ;  /* 0x800000111500720b */ /* 0x040fe20003f4e000 */
[----:B------:R-:W-:Y:S01]  /*0e80*/  FADD R17, R21, R17 ;  /* 0x0000001115117221 */ /* 0x000fe20000000000 */
[C---:B------:R-:W-:Y:S01]  /*0e90*/  FSETP.GEU.AND P1, PT, R6.reuse, -R18, PT ;  /* 0x800000120600720b */ /* 0x040fe20003f2e000 */
[----:B------:R-:W-:Y:S01]  /*0ea0*/  FADD R6, R6, R18 ;  /* 0x0000001206067221 */ /* 0x000fe20000000000 */
[----:B------:R-:W-:Y:S02]  /*0eb0*/  FSEL R3, R3, RZ, P0 ;  /* 0x000000ff03037208 */ /* 0x000fe40000000000 */
[C---:B------:R-:W-:Y:S01]  /*0ec0*/  FSETP.GEU.AND P3, PT, R28.reuse, -R16, PT ;  /* 0x800000101c00720b */ /* 0x040fe20003f6e000 */
[----:B------:R-:W-:Y:S01]  /*0ed0*/  FADD R16, R28, R16 ;  /* 0x000000101c107221 */ /* 0x000fe20000000000 */
[C---:B----4-:R-:W-:Y:S01]  /*0ee0*/  FSETP.GEU.AND P0, PT, R25.reuse, -R8, PT ;  /* 0x800000081900720b */ /* 0x050fe20003f0e000 */
[----:B------:R-:W-:Y:S01]  /*0ef0*/  FADD R8, R25, R8 ;  /* 0x0000000819087221 */ /* 0x000fe20000000000 */
[----:B------:R-:W-:-:S02]  /*0f00*/  FSEL R17, R17, RZ, P2 ;  /* 0x000000ff11117208 */ /* 0x000fc40001000000 */
[----:B------:R-:W-:Y:S02]  /*0f10*/  FSEL R6, R6, RZ, P1 ;  /* 0x000000ff06067208 */ /* 0x000fe40000800000 */
[C---:B------:R-:W-:Y:S01]  /*0f20*/  FSETP.GEU.AND P2, PT, R7.reuse, -R9, PT ;  /* 0x800000090700720b */ /* 0x040fe20003f4e000 */
[----:B------:R-:W-:Y:S01]  /*0f30*/  FADD R7, R7, R9 ;  /* 0x0000000907077221 */ /* 0x000fe20000000000 */
[----:B------:R-:W-:Y:S02]  /*0f40*/  FSEL R16, R16, RZ, P3 ;  /* 0x000000ff10107208 */ /* 0x000fe40001800000 */
[C---:B------:R-:W-:Y:S01]  /*0f50*/  FSETP.GEU.AND P1, PT, R4.reuse, -R10, PT ;  /* 0x8000000a0400720b */ /* 0x040fe20003f2e000 */
[----:B------:R-:W-:Y:S01]  /*0f60*/  FADD R4, R4, R10 ;  /* 0x0000000a04047221 */ /* 0x000fe20000000000 */
[----:B------:R-:W-:Y:S02]  /*0f70*/  FSEL R8, R8, RZ, P0 ;  /* 0x000000ff08087208 */ /* 0x000fe40000000000 */
[C---:B------:R-:W-:Y:S01]  /*0f80*/  FSETP.GEU.AND P0, PT, R0.reuse, -R11, PT ;  /* 0x8000000b0000720b */ /* 0x040fe20003f0e000 */
[----:B------:R-:W-:Y:S01]  /*0f90*/  FADD R0, R0, R11 ;  /* 0x0000000b00007221 */ /* 0x000fe20000000000 */
[----:B------:R0:W-:Y:S01]  /*0fa0*/  STS [R13+0x80], R16 ;  /* 0x000080100d007388 */ /* 0x0001e20000000800 */
[----:B------:R-:W-:-:S03]  /*0fb0*/  FSEL R7, R7, RZ, P2 ;  /* 0x000000ff07077208 */ /* 0x000fc60001000000 */
[----:B------:R-:W-:Y:S01]  /*0fc0*/  STS [R20+0x180], R17 ;  /* 0x0001801114007388 */ /* 0x000fe20000000800 */
[----:B------:R-:W-:-:S03]  /*0fd0*/  FSEL R19, R0, RZ, P0 ;  /* 0x000000ff00137208 */ /* 0x000fc60000000000 */
[----:B------:R1:W-:Y:S01]  /*0fe0*/  STS [R23+0x280], R6 ;  /* 0x0002800617007388 */ /* 0x0003e20000000800 */
[----:B0-----:R-:W-:-:S03]  /*0ff0*/  FSEL R16, R4, RZ, P1 ;  /* 0x000000ff04107208 */ /* 0x001fc60000800000 */
[----:B------:R-:W-:Y:S04]  /*1000*/  STS [R26+0x380], R3 ;  /* 0x000380031a007388 */ /* 0x000fe80000000800 */
[----:B------:R-:W-:Y:S04]  /*1010*/  STS [R13+0xc0], R8 ;  /* 0x0000c0080d007388 */ /* 0x000fe80000000800 */
[----:B------:R-:W-:Y:S04]  /*1020*/  STS [R20+0x1c0], R7 ;  /* 0x0001c00714007388 */ /* 0x000fe80000000800 */
[----:B------:R0:W-:Y:S04]  /*1030*/  STS [R23+0x2c0], R16 ;  /* 0x0002c01017007388 */ /* 0x0001e80000000800 */
[----:B------:R2:W-:Y:S01]  /*1040*/  STS [R26+0x3c0], R19 ;  /* 0x0003c0131a007388 */ /* 0x0005e20000000800 */
[----:B-1----:R-:W-:-:S04]  /*1050*/  LOP3.LUT R6, R2, 0x800, RZ, 0xfc, !PT ;  /* 0x0000080002067812 */ /* 0x002fc800078efcff */
[----:B------:R-:W-:Y:S01]  /*1060*/  SHF.R.U32.HI R6, RZ, 0x2, R6 ;  /* 0x00000002ff067819 */ /* 0x000fe20000011606 */
[----:B------:R-:W-:Y:S01]  /*1070*/  IMAD R4, R2, 0x4, R33 ;  /* 0x0000000402047824 */ /* 0x000fe200078e0221 */
[----:B0-----:R-:W0:Y:S02]  /*1080*/  LDC.64 R16, c[0x0][0x240] ;  /* 0x00009000ff107b82 */ /* 0x001e240000000a00 */
[----:B------:R-:W-:Y:S01]  /*1090*/  LOP3.LUT R6, R6, 0x2f0, RZ, 0xc0, !PT ;  /* 0x000002f006067812 */ /* 0x000fe200078ec0ff */
[----:B------:R-:W-:-:S05]  /*10a0*/  IMAD R8, R2, 0x4, R5 ;  /* 0x0000000402087824 */ /* 0x000fca00078e0205 */
[----:B------:R-:W-:Y:S01]  /*10b0*/  BAR.SYNC.DEFER_BLOCKING 0x0 ;  /* 0x0000000000007b1d */ /* 0x000fe20000010000 */
[----:B------:R-:W-:-:S04]  /*10c0*/  VIADD R3, R6, UR4 ;  /* 0x0000000406037c36 */ /* 0x000fc80008000000 */
[----:B------:R-:W-:Y:S01]  /*10d0*/  IMAD R12, R2, 0x4, R3 ;  /* 0x00000004020c7824 */ /* 0x000fe200078e0203 */
[----:B------:R-:W-:-:S04]  /*10e0*/  LOP3.LUT R3, R35, 0x3c, R37, 0xf8, !PT ;  /* 0x0000003c23037812 */ /* 0x000fc800078ef825 */
[--C-:B------:R-:W-:Y:S01]  /*10f0*/  SHF.R.S32.HI R0, RZ, 0x1f, R3.reuse ;  /* 0x0000001fff007819 */ /* 0x100fe20000011403 */
[----:B------:R-:W1:Y:S04]  /*1100*/  LDS.128 R4, [R4] ;  /* 0x0000000004047984 */ /* 0x000e680000000c00 */
[----:B------:R-:W3:Y:S04]  /*1110*/  LDS.128 R8, [R8+0x1000] ;  /* 0x0010000008087984 */ /* 0x000ee80000000c00 */
[----:B------:R-:W4:Y:S01]  /*1120*/  LDS.128 R12, [R12+0x2000] ;  /* 0x002000000c0c7984 */ /* 0x000f220000000c00 */
[----:B------:R-:W-:-:S02]  /*1130*/  SHF.R.S32.HI R18, RZ, 0x1f, R3 ;  /* 0x0000001fff127819 */ /* 0x000fc40000011403 */
[-C--:B------:R-:W-:Y:S02]  /*1140*/  LEA.HI R0, R0, R3.reuse, RZ, 0x4 ;  /* 0x0000000300007211 */ /* 0x080fe400078f20ff */
[----:B------:R-:W-:Y:S02]  /*1150*/  LEA.HI R20, R18, R3, RZ, 0x4 ;  /* 0x0000000312147211 */ /* 0x000fe400078f20ff */
[----:B--2---:R-:W-:Y:S02]  /*1160*/  SHF.L.U32 R19, R0, 0xa, RZ ;  /* 0x0000000a00137819 */ /* 0x004fe400000006ff */
[----:B------:R-:W-:Y:S02]  /*1170*/  LOP3.LUT R21, R20, 0xfffffff0, RZ, 0xc0, !PT ;  /* 0xfffffff014157812 */ /* 0x000fe400078ec0ff */
[----:B------:R-:W-:Y:S02]  /*1180*/  LOP3.LUT R22, R19, 0xffffc000, RZ, 0xc0, !PT ;  /* 0xffffc00013167812 */ /* 0x000fe400078ec0ff */
[----:B------:R-:W-:-:S02]  /*1190*/  LOP3.LUT R0, R36, 0x30, R34, 0xfe, !PT ;  /* 0x0000003024007812 */ /* 0x000fc400078efe22 */
[----:B------:R-:W-:Y:S02]  /*11a0*/  LOP3.LUT R18, R36, 0x20, R34, 0xfe, !PT ;  /* 0x0000002024127812 */ /* 0x000fe400078efe22 */
[----:B------:R-:W-:Y:S02]  /*11b0*/  LOP3.LUT R19, R2, 0xc00, RZ, 0xfc, !PT ;  /* 0x00000c0002137812 */ /* 0x000fe400078efcff */
[----:B------:R-:W-:Y:S02]  /*11c0*/  LOP3.LUT R20, R36, 0x10, R34, 0xfe, !PT ;  /* 0x0000001024147812 */ /* 0x000fe400078efe22 */
[----:B------:R-:W-:Y:S02]  /*11d0*/  ISETP.GE.AND P0, PT, R3, 0x40, PT ;  /* 0x000000400300780c */ /* 0x000fe40003f06270 */
[----:B------:R-:W-:Y:S02]  /*11e0*/  LOP3.LUT R34, R36, R34, RZ, 0xfc, !PT ;  /* 0x0000002224227212 */ /* 0x000fe400078efcff */
[----:B------:R-:W-:-:S02]  /*11f0*/  IADD3 R3, R22, R3, -R21 ;  /* 0x0000000316037210 */ /* 0x000fc40007ffe815 */
[----:B------:R-:W-:Y:S02]  /*1200*/  SHF.R.U32.HI R19, RZ, 0x2, R19 ;  /* 0x00000002ff137819 */ /* 0x000fe40000011613 */
[----:B------:R-:W-:Y:S02]  /*1210*/  ISETP.LT.AND P3, PT, R34, 0x400, !P0 ;  /* 0x000004002200780c */ /* 0x000fe40004761270 */
[----:B------:R-:W-:Y:S02]  /*1220*/  ISETP.LT.AND P2, PT, R20, 0x400, !P0 ;  /* 0x000004001400780c */ /* 0x000fe40004741270 */
[----:B------:R-:W-:Y:S02]  /*1230*/  ISETP.LT.AND P1, PT, R18, 0x400, !P0 ;  /* 0x000004001200780c */ /* 0x000fe40004721270 */
[----:B------:R-:W-:Y:S01]  /*1240*/  LOP3.LUT R22, R19, 0x3f0, RZ, 0xc0, !PT ;  /* 0x000003f013167812 */ /* 0x000fe200078ec0ff */
[--C-:B------:R-:W-:Y:S01]  /*1250*/  IMAD R19, R34, 0x10, R3.reuse ;  /* 0x0000001022137824 */ /* 0x100fe200078e0203 */
[----:B------:R-:W-:Y:S01]  /*1260*/  ISETP.LT.AND P0, PT, R0, 0x400, !P0 ;  /* 0x000004000000780c */ /* 0x000fe20004701270 */
[----:B------:R-:W-:-:S02]  /*1270*/  IMAD R21, R20, 0x10, R3 ;  /* 0x0000001014157824 */ /* 0x000fc400078e0203 */
[----:B------:R-:W-:Y:S01]  /*1280*/  IMAD R23, R18, 0x10, R3 ;  /* 0x0000001012177824 */ /* 0x000fe200078e0203 */
[----:B------:R-:W-:Y:S01]  /*1290*/  IADD3 R25, R22, UR4, RZ ;  /* 0x0000000416197c10 */ /* 0x000fe2000fffe0ff */
[----:B0-----:R-:W-:-:S04]  /*12a0*/  IMAD.WIDE R18, R19, 0x4, R16 ;  /* 0x0000000413127825 */ /* 0x001fc800078e0210 */
[--C-:B------:R-:W-:Y:S01]  /*12b0*/  IMAD.WIDE R20, R21, 0x4, R16.reuse ;  /* 0x0000000415147825 */ /* 0x100fe200078e0210 */
[----:B-1----:R0:W-:Y:S03]  /*12c0*/  @P3 STG.E.128 desc[UR6][R18.64], R4 ;  /* 0x0000000412003986 */ /* 0x0021e6000c101d06 */
[----:B------:R-:W-:Y:S01]  /*12d0*/  IMAD.WIDE R22, R23, 0x4, R16 ;  /* 0x0000000417167825 */ /* 0x000fe200078e0210 */
[----:B---3--:R0:W-:Y:S04]  /*12e0*/  @P2 STG.E.128 desc[UR6][R20.64], R8 ;  /* 0x0000000814002986 */ /* 0x0081e8000c101d06 */
[----:B----4-:R0:W-:Y:S01]  /*12f0*/  @P1 STG.E.128 desc[UR6][R22.64], R12 ;  /* 0x0000000c16001986 */ /* 0x0101e2000c101d06 */
[----:B------:R-:W-:Y:S01]  /*1300*/  IMAD R25, R2, 0x4, R25 ;  /* 0x0000000402197824 */ /* 0x000fe200078e0219 */
[----:B0-----:R-:W-:Y:S06]  /*1310*/  @!P0 EXIT ;  /* 0x000000000000894d */ /* 0x001fec0003800000 */
[----:B------:R-:W0:Y:S01]  /*1320*/  LDS.128 R24, [R25+0x3000] ;  /* 0x0030000019187984 */ /* 0x000e220000000c00 */
[----:B------:R-:W-:-:S04]  /*1330*/  IMAD R3, R0, 0x10, R3 ;  /* 0x0000001000037824 */ /* 0x000fc800078e0203 */
[----:B------:R-:W-:-:S05]  /*1340*/  IMAD.WIDE R16, R3, 0x4, R16 ;  /* 0x0000000403107825 */ /* 0x000fca00078e0210 */
[----:B0-----:R-:W-:Y:S01]  /*1350*/  STG.E.128 desc[UR6][R16.64], R24 ;  /* 0x0000001810007986 */ /* 0x001fe2000c101d06 */
[----:B------:R-:W-:Y:S05]  /*1360*/  EXIT ;  /* 0x000000000000794d */ /* 0x000fea0003800000 */
.L_x_0:
[----:B------:R-:W-:-:S00]  /*1370*/  BRA `(.L_x_0) ;  /* 0xfffffffc00fc7947 */ /* 0x000fc0000383ffff */
[----:B------:R-:W-:-:S00]  /*1380*/  NOP ;  /* 0x0000000000007918 */ /* 0x000fc00000000000 */
[----:B------:R-:W-:-:S00]  /*1390*/  NOP ;  /* 0x0000000000007918 */ /* 0x000fc00000000000 */
[----:B------:R-:W-:-:S00]  /*13a0*/  NOP ;  /* 0x0000000000007918 */ /* 0x000fc00000000000 */
[----:B------:R-:W-:-:S00]  /*13b0*/  NOP ;  /* 0x0000000000007918 */ /* 0x000fc00000000000 */
[----:B------:R-:W-:-:S00]  /*13c0*/  NOP ;  /* 0x0000000000007918 */ /* 0x000fc00000000000 */
[----:B------:R-:W-:-:S00]  /*13d0*/  NOP ;  /* 0x0000000000007918 */ /* 0x000fc00000000000 */
[----:B------:R-:W-:-:S00]  /*13e0*/  NOP ;  /* 0x0000000000007918 */ /* 0x000fc00000000000 */
[----:B------:R-:W-:-:S00]  /*13f0*/  NOP ;  /* 0x0000000000007918 */ /* 0x000fc00000000000 */
.L_x_1:


//--------------------- .nv.global.init           --------------------------
	.section	.nv.global.init,"aw",@progbits
.nv.global.init:
	.type		_$_str,@object
	.size		_$_str,(_$_str_$_2 - _$_str)
_$_str:
        /*0000*/ 	.byte	0x5f, 0x5f, 0x43, 0x55, 0x44, 0x41, 0x5f, 0x46, 0x54, 0x5a, 0x00
	.type		_$_str_$_2,@object
	.size		_$_str_$_2,(.L_1 - _$_str_$_2)
_$_str_$_2:
        /*000b*/ 	.byte	0x5f, 0x5f, 0x43, 0x55, 0x44, 0x41, 0x5f, 0x50, 0x52, 0x45, 0x43, 0x5f, 0x53, 0x51, 0x52, 0x54
        /*001b*/ 	.byte	0x00
.L_1:


//--------------------- .nv.shared.triton_poi_fused__native_batch_norm_legit_no_training_add_relu_23 --------------------------
	.section	.nv.shared.triton_poi_fused__native_batch_norm_legit_no_training_add_relu_23,"aw",@nobits
	.sectionflags	@""
	.align	16
	.zero		1024


//--------------------- .nv.constant0.triton_poi_fused__native_batch_norm_legit_no_training_add_relu_23 --------------------------
	.section	.nv.constant0.triton_poi_fused__native_batch_norm_legit_no_training_add_relu_23,"a",@progbits
	.sectionflags	@""
	.align	4
.nv.constant0.triton_poi_fused__native_batch_norm_legit_no_training_add_relu_23:
	.zero		592
